	.headerflags	@"EF_CUDA_TEXMODE_UNIFIED EF_CUDA_64BIT_ADDRESS EF_CUDA_ACCELERATORS EF_CUDA_SM90 EF_CUDA_VIRTUAL_SM(EF_CUDA_SM90)"
	.elftype	@"ET_EXEC"


//--------------------- .nv.info                  --------------------------
	.section	.nv.info,"",@"SHT_CUDA_INFO"
	.align	4


	//----- nvinfo : EIATTR_REGCOUNT
	.align		4
        /*0000*/ 	.byte	0x04, 0x2f
        /*0002*/ 	.short	(.L_1 - .L_0)
	.align		4
.L_0:
        /*0004*/ 	.word	index@(triton_poi_fused_max_pool2d_with_indices_20)
        /*0008*/ 	.word	0x00000030


	//----- nvinfo : EIATTR_MIN_STACK_SIZE
	.align		4
.L_1:
        /*000c*/ 	.byte	0x04, 0x12
        /*000e*/ 	.short	(.L_3 - .L_2)
	.align		4
.L_2:
        /*0010*/ 	.word	index@(triton_poi_fused_max_pool2d_with_indices_20)
        /*0014*/ 	.word	0x00000000


	//----- nvinfo : EIATTR_FRAME_SIZE
	.align		4
.L_3:
        /*0018*/ 	.byte	0x04, 0x11
        /*001a*/ 	.short	(.L_5 - .L_4)
	.align		4
.L_4:
        /*001c*/ 	.word	index@(triton_poi_fused_max_pool2d_with_indices_20)
        /*0020*/ 	.word	0x00000000


	//----- nvinfo : EIATTR_MIN_STACK_SIZE
	.align		4
.L_5:
        /*0024*/ 	.byte	0x04, 0x12
        /*0026*/ 	.short	(.L_7 - .L_6)
	.align		4
.L_6:
        /*0028*/ 	.word	index@(triton_poi_fused_max_pool2d_with_indices_20)
        /*002c*/ 	.word	0x00000000
.L_7:


//--------------------- .nv.info.triton_poi_fused_max_pool2d_with_indices_20 --------------------------
	.section	.nv.info.triton_poi_fused_max_pool2d_with_indices_20,"",@"SHT_CUDA_INFO"
	.sectionflags	@""
	.align	4


	//----- nvinfo : EIATTR_CUDA_API_VERSION
	.align		4
        /*0000*/ 	.byte	0x04, 0x37
        /*0002*/ 	.short	(.L_9 - .L_8)
.L_8:
        /*0004*/ 	.word	0x0000007c


	//----- nvinfo : EIATTR_KPARAM_INFO
	.align		4
.L_9:
        /*0008*/ 	.byte	0x04, 0x17
        /*000a*/ 	.short	(.L_11 - .L_10)
.L_10:
        /*000c*/ 	.word	0x00000000
        /*0010*/ 	.short	0x0003
        /*0012*/ 	.short	0x0014
        /*0014*/ 	.byte	0x00, 0xf0, 0x11, 0x00


	//----- nvinfo : EIATTR_KPARAM_INFO
	.align		4
.L_11:
        /*0018*/ 	.byte	0x04, 0x17
        /*001a*/ 	.short	(.L_13 - .L_12)
.L_12:
        /*001c*/ 	.word	0x00000000
        /*0020*/ 	.short	0x0002
        /*0022*/ 	.short	0x0010
        /*0024*/ 	.byte	0x00, 0xf0, 0x11, 0x00


	//----- nvinfo : EIATTR_KPARAM_INFO
	.align		4
.L_13:
        /*0028*/ 	.byte	0x04, 0x17
        /*002a*/ 	.short	(.L_15 - .L_14)
.L_14:
        /*002c*/ 	.word	0x00000000
        /*0030*/ 	.short	0x0001
        /*0032*/ 	.short	0x0008
        /*0034*/ 	.byte	0x00, 0xf4, 0x21, 0x00


	//----- nvinfo : EIATTR_KPARAM_INFO
	.align		4
.L_15:
        /*0038*/ 	.byte	0x04, 0x17
        /*003a*/ 	.short	(.L_17 - .L_16)
.L_16:
        /*003c*/ 	.word	0x00000000
        /*0040*/ 	.short	0x0000
        /*0042*/ 	.short	0x0000
        /*0044*/ 	.byte	0x00, 0xf4, 0x21, 0x00


	//----- nvinfo : EIATTR_SPARSE_MMA_MASK
	.align		4
.L_17:
        /*0048*/ 	.byte	0x03, 0x50
        /*004a*/ 	.short	0x0000


	//----- nvinfo : EIATTR_MAXREG_COUNT
	.align		4
        /*004c*/ 	.byte	0x03, 0x1b
        /*004e*/ 	.short	0x00ff


	//----- nvinfo : EIATTR_EXIT_INSTR_OFFSETS
	.align		4
        /*0050*/ 	.byte	0x04, 0x1c
        /*0052*/ 	.short	(.L_19 - .L_18)


	//   ....[0]....
.L_18:
        /*0054*/ 	.word	0x000010d0


	//   ....[1]....
        /*0058*/ 	.word	0x00001120


	//----- nvinfo : EIATTR_REQNTID
	.align		4
.L_19:
        /*005c*/ 	.byte	0x04, 0x10
        /*005e*/ 	.short	(.L_21 - .L_20)
.L_20:
        /*0060*/ 	.word	0x00000080
        /*0064*/ 	.word	0x00000001
        /*0068*/ 	.word	0x00000001


	//----- nvinfo : EIATTR_CBANK_PARAM_SIZE
	.align		4
.L_21:
        /*006c*/ 	.byte	0x03, 0x19
        /*006e*/ 	.short	0x0018


	//----- nvinfo : EIATTR_PARAM_CBANK
	.align		4
        /*0070*/ 	.byte	0x04, 0x0a
        /*0072*/ 	.short	(.L_23 - .L_22)
	.align		4
.L_22:
        /*0074*/ 	.word	index@(.nv.constant0.triton_poi_fused_max_pool2d_with_indices_20)
        /*0078*/ 	.short	0x0210
        /*007a*/ 	.short	0x0018


	//----- nvinfo : EIATTR_SW_WAR
	.align		4
.L_23:
        /*007c*/ 	.byte	0x04, 0x36
        /*007e*/ 	.short	(.L_25 - .L_24)
.L_24:
        /*0080*/ 	.word	0x00000008
.L_25:


//--------------------- .nv.callgraph             --------------------------
	.section	.nv.callgraph,"",@"SHT_CUDA_CALLGRAPH"
	.align	4
	.sectionentsize	8
	.align		4
        /*0000*/ 	.word	0x00000000
	.align		4
        /*0004*/ 	.word	0xffffffff
	.align		4
        /*0008*/ 	.word	0x00000000
	.align		4
        /*000c*/ 	.word	0xfffffffe
	.align		4
        /*0010*/ 	.word	0x00000000
	.align		4
        /*0014*/ 	.word	0xfffffffd
	.align		4
        /*0018*/ 	.word	0x00000000
	.align		4
        /*001c*/ 	.word	0xfffffffc


//--------------------- .text.triton_poi_fused_max_pool2d_with_indices_20 --------------------------
	.section	.text.triton_poi_fused_max_pool2d_with_indices_20,"ax",@progbits
	.sectionflags	@"SHF_BARRIERS=1"
	.align	128
        .global         triton_poi_fused_max_pool2d_with_indices_20
        .type           triton_poi_fused_max_pool2d_with_indices_20,@function
        .size           triton_poi_fused_max_pool2d_with_indices_20,(.L_x_1 - triton_poi_fused_max_pool2d_with_indices_20)
        .other          triton_poi_fused_max_pool2d_with_indices_20,@"STO_CUDA_ENTRY STV_DEFAULT"
triton_poi_fused_max_pool2d_with_indices_20:
.text.triton_poi_fused_max_pool2d_with_indices_20:
[----:B------:R-:W0:Y:S01]  /*0000*/  LDC R1, c[0x0][0x28] ;  /* 0x00000a00ff017b82 */ /* 0x000e220000000800 */
[----:B------:R-:W1:Y:S07]  /*0010*/  S2R R30, SR_CTAID.X ;  /* 0x00000000001e7919 */ /* 0x000e6e0000002500 */
[----:B------:R-:W2:Y:S01]  /*0020*/  LDC.64 R22, c[0x0][0x210] ;  /* 0x00008400ff167b82 */ /* 0x000ea20000000a00 */
[----:B------:R-:W-:Y:S01]  /*0030*/  CS2R R32, SRZ ;  /* 0x0000000000207805 */ /* 0x000fe2000001ff00 */
[----:B------:R-:W-:Y:S01]  /*0040*/  ULDC.64 UR6, c[0x0][0x208] ;  /* 0x0000820000067ab9 */ /* 0x000fe20000000a00 */
[----:B------:R-:W3:Y:S01]  /*0050*/  S2R R19, SR_TID.X ;  /* 0x0000000000137919 */ /* 0x000ee20000002100 */
[----:B------:R-:W-:Y:S01]  /*0060*/  CS2R R34, SRZ ;  /* 0x0000000000227805 */ /* 0x000fe2000001ff00 */
[----:B------:R-:W4:Y:S01]  /*0070*/  S2R R20, SR_CTAID.Y ;  /* 0x0000000000147919 */ /* 0x000f220000002600 */
[----:B-1----:R-:W-:Y:S01]  /*0080*/  IMAD.SHL.U32 R30, R30, 0x10, RZ ;  /* 0x000000101e1e7824 */ /* 0x002fe200078e00ff */
[----:B---3--:R-:W-:-:S04]  /*0090*/  SHF.R.U32.HI R31, RZ, 0x4, R19 ;  /* 0x00000004ff1f7819 */ /* 0x008fc80000011613 */
[----:B------:R-:W-:Y:S01]  /*00a0*/  LOP3.LUT R0, R30, 0xf, R19, 0xf8, !PT ;  /* 0x0000000f1e007812 */ /* 0x000fe200078ef813 */
[----:B----4-:R-:W-:Y:S01]  /*00b0*/  IMAD.SHL.U32 R21, R20, 0x40, RZ ;  /* 0x0000004014157824 */ /* 0x010fe200078e00ff */
[----:B------:R-:W-:Y:S02]  /*00c0*/  SGXT.U32 R31, R31, 0x3 ;  /* 0x000000031f1f781a */ /* 0x000fe40000000000 */
[----:B------:R-:W-:Y:S02]  /*00d0*/  SHF.R.S32.HI R3, RZ, 0x1f, R0 ;  /* 0x0000001fff037819 */ /* 0x000fe40000011400 */
[----:B------:R-:W-:Y:S02]  /*00e0*/  LOP3.LUT R2, R21, R31, RZ, 0xfc, !PT ;  /* 0x0000001f15027212 */ /* 0x000fe400078efcff */
[----:B------:R-:W-:Y:S02]  /*00f0*/  LEA.HI R3, R3, R0, RZ, 0x2 ;  /* 0x0000000003037211 */ /* 0x000fe400078f10ff */
[----:B------:R-:W-:Y:S01]  /*0100*/  ISETP.GE.AND P0, PT, R0, 0x10, PT ;  /* 0x000000100000780c */ /* 0x000fe20003f06270 */
[----:B------:R-:W-:Y:S01]  /*0110*/  IMAD.SHL.U32 R2, R2, 0x40, RZ ;  /* 0x0000004002027824 */ /* 0x000fe200078e00ff */
[C---:B------:R-:W-:Y:S01]  /*0120*/  LOP3.LUT R5, R3.reuse, 0x7ffffffc, RZ, 0xc0, !PT ;  /* 0x7ffffffc03057812 */ /* 0x040fe200078ec0ff */
[----:B------:R-:W-:-:S03]  /*0130*/  IMAD.SHL.U32 R3, R3, 0x4, RZ ;  /* 0x0000000403037824 */ /* 0x000fc600078e00ff */
[----:B------:R-:W-:Y:S01]  /*0140*/  LOP3.LUT R26, R2, 0x400, RZ, 0xfc, !PT ;  /* 0x00000400021a7812 */ /* 0x000fe200078efcff */
[----:B------:R-:W-:Y:S01]  /*0150*/  IMAD.IADD R5, R0, 0x1, -R5 ;  /* 0x0000000100057824 */ /* 0x000fe200078e0a05 */
[----:B------:R-:W-:Y:S02]  /*0160*/  LOP3.LUT R4, R3, 0xfffffff0, RZ, 0xc0, !PT ;  /* 0xfffffff003047812 */ /* 0x000fe400078ec0ff */
[----:B------:R-:W-:-:S03]  /*0170*/  LOP3.LUT R0, R21, 0x8, R31, 0xfe, !PT ;  /* 0x0000000815007812 */ /* 0x000fc600078efe1f */
[----:B------:R-:W-:-:S04]  /*0180*/  IMAD R43, R5, 0x2, R4 ;  /* 0x00000002052b7824 */ /* 0x000fc800078e0204 */
[C---:B------:R-:W-:Y:S01]  /*0190*/  IMAD.IADD R5, R43.reuse, 0x1, R2 ;  /* 0x000000012b057824 */ /* 0x040fe200078e0202 */
[C---:B------:R-:W-:Y:S01]  /*01a0*/  LOP3.LUT R36, R2.reuse, 0xa00, RZ, 0xfc, !PT ;  /* 0x00000a0002247812 */ /* 0x040fe200078efcff */
[----:B------:R-:W-:Y:S02]  /*01b0*/  IMAD.IADD R9, R43, 0x1, R26 ;  /* 0x000000012b097824 */ /* 0x000fe400078e021a */
[----:B--2---:R-:W-:Y:S01]  /*01c0*/  IMAD.WIDE R4, R5, 0x4, R22 ;  /* 0x0000000405047825 */ /* 0x004fe200078e0216 */
[C---:B------:R-:W-:Y:S02]  /*01d0*/  LOP3.LUT R28, R2.reuse, 0x600, RZ, 0xfc, !PT ;  /* 0x00000600021c7812 */ /* 0x040fe400078efcff */
[----:B------:R-:W-:Y:S01]  /*01e0*/  LOP3.LUT R44, R2, 0x800, RZ, 0xfc, !PT ;  /* 0x00000800022c7812 */ /* 0x000fe200078efcff */
[----:B------:R-:W-:Y:S01]  /*01f0*/  IMAD R7, R0, 0x40, R43 ;  /* 0x0000004000077824 */ /* 0x000fe200078e022b */
[----:B------:R1:W2:Y:S01]  /*0200*/  @!P0 LDG.E.EL R33, desc[UR6][R4.64] ;  /* 0x0000000604218981 */ /* 0x0002a2000c2e1900 */
[----:B------:R-:W-:-:S02]  /*0210*/  IMAD.IADD R25, R43, 0x1, R28 ;  /* 0x000000012b197824 */ /* 0x000fc400078e021c */
[----:B------:R-:W-:-:S04]  /*0220*/  IMAD.WIDE R8, R9, 0x4, R22 ;  /* 0x0000000409087825 */ /* 0x000fc800078e0216 */
[----:B------:R-:W-:Y:S01]  /*0230*/  VIADD R11, R43, 0x1 ;  /* 0x000000012b0b7836 */ /* 0x000fe20000000000 */
[----:B------:R3:W4:Y:S01]  /*0240*/  @!P0 LDG.E.EL R32, desc[UR6][R8.64] ;  /* 0x0000000608208981 */ /* 0x000722000c2e1900 */
[----:B------:R-:W-:-:S04]  /*0250*/  IMAD.WIDE R6, R7, 0x4, R22 ;  /* 0x0000000407067825 */ /* 0x000fc800078e0216 */
[----:B-1----:R-:W-:Y:S02]  /*0260*/  IMAD.IADD R5, R43, 0x1, R36 ;  /* 0x000000012b057824 */ /* 0x002fe400078e0224 */
[----:B------:R-:W-:Y:S02]  /*0270*/  IMAD.MOV.U32 R39, RZ, RZ, RZ ;  /* 0x000000ffff277224 */ /* 0x000fe400078e00ff */
[----:B------:R-:W-:Y:S01]  /*0280*/  IMAD.MOV.U32 R37, RZ, RZ, RZ ;  /* 0x000000ffff257224 */ /* 0x000fe200078e00ff */
[----:B------:R-:W-:Y:S01]  /*0290*/  LOP3.LUT R38, R2, 0xc00, RZ, 0xfc, !PT ;  /* 0x00000c0002267812 */ /* 0x000fe200078efcff */
[----:B------:R-:W-:Y:S01]  /*02a0*/  IMAD.WIDE R4, R5, 0x4, R22 ;  /* 0x0000000405047825 */ /* 0x000fe200078e0216 */
[----:B------:R1:W5:Y:S03]  /*02b0*/  @!P0 LDG.E.EL R35, desc[UR6][R6.64] ;  /* 0x0000000606238981 */ /* 0x000366000c2e1900 */
[----:B------:R-:W-:Y:S01]  /*02c0*/  IMAD.IADD R13, R43, 0x1, R44 ;  /* 0x000000012b0d7824 */ /* 0x000fe200078e022c */
[----:B------:R1:W2:Y:S01]  /*02d0*/  @!P0 LDG.E.EL R39, desc[UR6][R4.64] ;  /* 0x0000000604278981 */ /* 0x0002a2000c2e1900 */
[----:B------:R-:W-:Y:S01]  /*02e0*/  IMAD.WIDE R24, R25, 0x4, R22 ;  /* 0x0000000419187825 */ /* 0x000fe200078e0216 */
[----:B------:R-:W-:-:S03]  /*02f0*/  CS2R R14, SRZ ;  /* 0x00000000000e7805 */ /* 0x000fc6000001ff00 */
[--C-:B------:R-:W-:Y:S01]  /*0300*/  IMAD.IADD R27, R28, 0x1, R11.reuse ;  /* 0x000000011c1b7824 */ /* 0x100fe200078e020b */
[----:B------:R-:W-:Y:S01]  /*0310*/  CS2R R16, SRZ ;  /* 0x0000000000107805 */ /* 0x000fe2000001ff00 */
[--C-:B------:R-:W-:Y:S01]  /*0320*/  IMAD.IADD R3, R26, 0x1, R11.reuse ;  /* 0x000000011a037824 */ /* 0x100fe200078e020b */
[----:B------:R1:W2:Y:S01]  /*0330*/  @!P0 LDG.E.EL R37, desc[UR6][R24.64] ;  /* 0x0000000618258981 */ /* 0x0002a2000c2e1900 */
[--C-:B---3--:R-:W-:Y:S02]  /*0340*/  IMAD.IADD R9, R2, 0x1, R11.reuse ;  /* 0x0000000102097824 */ /* 0x108fe400078e020b */
[----:B-1----:R-:W-:Y:S02]  /*0350*/  IMAD R7, R0, 0x40, R11 ;  /* 0x0000004000077824 */ /* 0x002fe400078e020b */
[----:B------:R-:W-:-:S04]  /*0360*/  IMAD.WIDE R12, R13, 0x4, R22 ;  /* 0x000000040d0c7825 */ /* 0x000fc800078e0216 */
[--C-:B0-----:R-:W-:Y:S01]  /*0370*/  IMAD.WIDE R4, R27, 0x4, R22.reuse ;  /* 0x000000041b047825 */ /* 0x101fe200078e0216 */
[----:B------:R0:W3:Y:S03]  /*0380*/  @!P0 LDG.E.EL R34, desc[UR6][R12.64] ;  /* 0x000000060c228981 */ /* 0x0000e6000c2e1900 */
[----:B------:R-:W-:Y:S01]  /*0390*/  IMAD.MOV.U32 R18, RZ, RZ, RZ ;  /* 0x000000ffff127224 */ /* 0x000fe200078e00ff */
[----:B------:R-:W-:Y:S01]  /*03a0*/  LOP3.LUT R40, R2, 0xe00, RZ, 0xfc, !PT ;  /* 0x00000e0002287812 */ /* 0x000fe200078efcff */
[--C-:B------:R-:W-:Y:S01]  /*03b0*/  IMAD.WIDE R24, R3, 0x4, R22.reuse ;  /* 0x0000000403187825 */ /* 0x100fe200078e0216 */
[----:B------:R1:W2:Y:S03]  /*03c0*/  @!P0 LDG.E.EL R14, desc[UR6][R4.64] ;  /* 0x00000006040e8981 */ /* 0x0002a6000c2e1900 */
[----:B------:R-:W-:Y:S01]  /*03d0*/  IMAD.WIDE R8, R9, 0x4, R22 ;  /* 0x0000000409087825 */ /* 0x000fe200078e0216 */
[----:B0-----:R-:W-:Y:S01]  /*03e0*/  CS2R R12, SRZ ;  /* 0x00000000000c7805 */ /* 0x001fe2000001ff00 */
[----:B------:R0:W4:Y:S02]  /*03f0*/  @!P0 LDG.E.EL R17, desc[UR6][R24.64] ;  /* 0x0000000618118981 */ /* 0x000124000c2e1900 */
[----:B------:R-:W-:-:S02]  /*0400*/  IMAD.IADD R27, R38, 0x1, R11 ;  /* 0x00000001261b7824 */ /* 0x000fc400078e020b */
[----:B------:R-:W-:Y:S01]  /*0410*/  IMAD.WIDE R6, R7, 0x4, R22 ;  /* 0x0000000407067825 */ /* 0x000fe200078e0216 */
[----:B------:R0:W2:Y:S03]  /*0420*/  @!P0 LDG.E.EL R18, desc[UR6][R8.64] ;  /* 0x0000000608128981 */ /* 0x0000a6000c2e1900 */
[----:B------:R-:W-:Y:S01]  /*0430*/  VIADD R3, R43, 0x8 ;  /* 0x000000082b037836 */ /* 0x000fe20000000000 */
[----:B------:R0:W5:Y:S01]  /*0440*/  @!P0 LDG.E.EL R16, desc[UR6][R6.64] ;  /* 0x0000000606108981 */ /* 0x000162000c2e1900 */
[--C-:B------:R-:W-:Y:S02]  /*0450*/  IMAD.IADD R29, R44, 0x1, R11.reuse ;  /* 0x000000012c1d7824 */ /* 0x100fe400078e020b */
[----:B------:R-:W-:Y:S02]  /*0460*/  IMAD.IADD R41, R36, 0x1, R11 ;  /* 0x0000000124297824 */ /* 0x000fe400078e020b */
[----:B-1----:R-:W-:-:S04]  /*0470*/  IMAD.WIDE R4, R27, 0x4, R22 ;  /* 0x000000041b047825 */ /* 0x002fc800078e0216 */
[----:B0-----:R-:W-:Y:S01]  /*0480*/  IMAD.IADD R25, R2, 0x1, R3 ;  /* 0x0000000102197824 */ /* 0x001fe200078e0203 */
[----:B------:R0:W3:Y:S01]  /*0490*/  @!P0 LDG.E.EL R13, desc[UR6][R4.64] ;  /* 0x00000006040d8981 */ /* 0x0000e2000c2e1900 */
[----:B------:R-:W-:-:S04]  /*04a0*/  IMAD.WIDE R8, R29, 0x4, R22 ;  /* 0x000000041d087825 */ /* 0x000fc800078e0216 */
[----:B------:R-:W-:Y:S01]  /*04b0*/  IMAD R27, R0, 0x40, R3 ;  /* 0x00000040001b7824 */ /* 0x000fe200078e0203 */
[----:B------:R1:W3:Y:S01]  /*04c0*/  @!P0 LDG.E.EL R15, desc[UR6][R8.64] ;  /* 0x00000006080f8981 */ /* 0x0002e2000c2e1900 */
[----:B------:R-:W-:-:S04]  /*04d0*/  IMAD.WIDE R6, R41, 0x4, R22 ;  /* 0x0000000429067825 */ /* 0x000fc800078e0216 */
[----:B------:R-:W-:Y:S01]  /*04e0*/  IMAD.IADD R29, R40, 0x1, R11 ;  /* 0x00000001281d7824 */ /* 0x000fe200078e020b */
[----:B------:R-:W-:Y:S01]  /*04f0*/  CS2R R10, SRZ ;  /* 0x00000000000a7805 */ /* 0x000fe2000001ff00 */
[--C-:B------:R-:W-:Y:S01]  /*0500*/  IMAD.WIDE R24, R25, 0x4, R22.reuse ;  /* 0x0000000419187825 */ /* 0x100fe200078e0216 */
[----:B------:R1:W3:Y:S03]  /*0510*/  @!P0 LDG.E.EL R12, desc[UR6][R6.64] ;  /* 0x00000006060c8981 */ /* 0x0002e6000c2e1900 */
[----:B0-----:R-:W-:Y:S01]  /*0520*/  IMAD.WIDE R4, R27, 0x4, R22 ;  /* 0x000000041b047825 */ /* 0x001fe200078e0216 */
[----:B-1----:R-:W-:Y:S01]  /*0530*/  CS2R R8, SRZ ;  /* 0x0000000000087805 */ /* 0x002fe2000001ff00 */
[----:B------:R0:W3:Y:S02]  /*0540*/  @!P0 LDG.E.EL R11, desc[UR6][R24.64] ;  /* 0x00000006180b8981 */ /* 0x0000e4000c2e1900 */
[----:B------:R-:W-:-:S02]  /*0550*/  IMAD.IADD R27, R26, 0x1, R3 ;  /* 0x000000011a1b7824 */ /* 0x000fc400078e0203 */
[----:B------:R-:W-:Y:S01]  /*0560*/  IMAD.WIDE R6, R29, 0x4, R22 ;  /* 0x000000041d067825 */ /* 0x000fe200078e0216 */
[----:B------:R1:W3:Y:S03]  /*0570*/  @!P0 LDG.E.EL R9, desc[UR6][R4.64] ;  /* 0x0000000604098981 */ /* 0x0002e6000c2e1900 */
[----:B------:R-:W-:Y:S01]  /*0580*/  IMAD.IADD R29, R28, 0x1, R3 ;  /* 0x000000011c1d7824 */ /* 0x000fe200078e0203 */
[----:B------:R1:W3:Y:S01]  /*0590*/  @!P0 LDG.E.EL R10, desc[UR6][R6.64] ;  /* 0x00000006060a8981 */ /* 0x0002e2000c2e1900 */
[----:B0-----:R-:W-:-:S04]  /*05a0*/  IMAD.WIDE R24, R27, 0x4, R22 ;  /* 0x000000041b187825 */ /* 0x001fc800078e0216 */
[----:B------:R-:W-:Y:S01]  /*05b0*/  IMAD.IADD R27, R44, 0x1, R3 ;  /* 0x000000012c1b7824 */ /* 0x000fe200078e0203 */
[----:B------:R0:W3:Y:S01]  /*05c0*/  @!P0 LDG.E.EL R8, desc[UR6][R24.64] ;  /* 0x0000000618088981 */ /* 0x0000e2000c2e1900 */
[----:B-1----:R-:W-:Y:S01]  /*05d0*/  IMAD.WIDE R4, R29, 0x4, R22 ;  /* 0x000000041d047825 */ /* 0x002fe200078e0216 */
[----:B------:R-:W-:-:S03]  /*05e0*/  CS2R R6, SRZ ;  /* 0x0000000000067805 */ /* 0x000fc6000001ff00 */
[----:B0-----:R-:W-:-:S03]  /*05f0*/  IMAD.WIDE R24, R27, 0x4, R22 ;  /* 0x000000041b187825 */ /* 0x001fc600078e0216 */
[----:B------:R0:W3:Y:S01]  /*0600*/  @!P0 LDG.E.EL R7, desc[UR6][R4.64] ;  /* 0x0000000604078981 */ /* 0x0000e2000c2e1900 */
[----:B------:R-:W-:-:S03]  /*0610*/  IMAD.IADD R27, R36, 0x1, R3 ;  /* 0x00000001241b7824 */ /* 0x000fc600078e0203 */
[----:B------:R1:W3:Y:S01]  /*0620*/  @!P0 LDG.E.EL R6, desc[UR6][R24.64] ;  /* 0x0000000618068981 */ /* 0x0002e2000c2e1900 */
[----:B0-----:R-:W-:Y:S01]  /*0630*/  CS2R R4, SRZ ;  /* 0x0000000000047805 */ /* 0x001fe2000001ff00 */
[----:B-1----:R-:W-:-:S04]  /*0640*/  IMAD.WIDE R24, R27, 0x4, R22 ;  /* 0x000000041b187825 */ /* 0x002fc800078e0216 */
[----:B------:R-:W-:Y:S01]  /*0650*/  IMAD.IADD R27, R38, 0x1, R3 ;  /* 0x00000001261b7824 */ /* 0x000fe200078e0203 */
[----:B------:R0:W3:Y:S03]  /*0660*/  @!P0 LDG.E.EL R5, desc[UR6][R24.64] ;  /* 0x0000000618058981 */ /* 0x0000e6000c2e1900 */
[----:B0-----:R-:W-:-:S04]  /*0670*/  IMAD.WIDE R24, R27, 0x4, R22 ;  /* 0x000000041b187825 */ /* 0x001fc800078e0216 */
[----:B------:R-:W-:Y:S01]  /*0680*/  IMAD.IADD R27, R40, 0x1, R3 ;  /* 0x00000001281b7824 */ /* 0x000fe200078e0203 */
[----:B------:R0:W3:Y:S01]  /*0690*/  @!P0 LDG.E.EL R4, desc[UR6][R24.64] ;  /* 0x0000000618048981 */ /* 0x0000e2000c2e1900 */
[----:B------:R-:W-:Y:S02]  /*06a0*/  IMAD.MOV.U32 R3, RZ, RZ, RZ ;  /* 0x000000ffff037224 */ /* 0x000fe400078e00ff */
[----:B------:R-:W-:Y:S02]  /*06b0*/  IMAD.MOV.U32 R42, RZ, RZ, RZ ;  /* 0x000000ffff2a7224 */ /* 0x000fe400078e00ff */
[----:B0-----:R-:W-:-:S04]  /*06c0*/  IMAD.WIDE R24, R27, 0x4, R22 ;  /* 0x000000041b187825 */ /* 0x001fc800078e0216 */
[----:B------:R-:W-:Y:S01]  /*06d0*/  IMAD.IADD R27, R43, 0x1, R38 ;  /* 0x000000012b1b7824 */ /* 0x000fe200078e0226 */
[----:B------:R0:W3:Y:S01]  /*06e0*/  @!P0 LDG.E.EL R3, desc[UR6][R24.64] ;  /* 0x0000000618038981 */ /* 0x0000e2000c2e1900 */
[----:B------:R-:W-:Y:S02]  /*06f0*/  IMAD.MOV.U32 R41, RZ, RZ, RZ ;  /* 0x000000ffff297224 */ /* 0x000fe400078e00ff */
[----:B0-----:R-:W-:-:S04]  /*0700*/  IMAD.WIDE R24, R27, 0x4, R22 ;  /* 0x000000041b187825 */ /* 0x001fc800078e0216 */
[C---:B------:R-:W-:Y:S01]  /*0710*/  IMAD.IADD R27, R43.reuse, 0x1, R40 ;  /* 0x000000012b1b7824 */ /* 0x040fe200078e0228 */
[----:B------:R0:W3:Y:S01]  /*0720*/  @!P0 LDG.E.EL R42, desc[UR6][R24.64] ;  /* 0x00000006182a8981 */ /* 0x0000e2000c2e1900 */
[----:B------:R-:W-:Y:S02]  /*0730*/  VIADD R43, R43, 0x9 ;  /* 0x000000092b2b7836 */ /* 0x000fe40000000000 */
[----:B0-----:R-:W-:-:S05]  /*0740*/  IMAD.WIDE R24, R27, 0x4, R22 ;  /* 0x000000041b187825 */ /* 0x001fca00078e0216 */
[----:B------:R0:W3:Y:S01]  /*0750*/  @!P0 LDG.E.EL R41, desc[UR6][R24.64] ;  /* 0x0000000618298981 */ /* 0x0000e2000c2e1900 */
[----:B------:R-:W-:Y:S02]  /*0760*/  IMAD.IADD R27, R2, 0x1, R43 ;  /* 0x00000001021b7824 */ /* 0x000fe400078e022b */
[----:B------:R-:W-:Y:S02]  /*0770*/  IMAD.MOV.U32 R2, RZ, RZ, RZ ;  /* 0x000000ffff027224 */ /* 0x000fe400078e00ff */
[----:B0-----:R-:W-:-:S04]  /*0780*/  IMAD.WIDE R24, R27, 0x4, R22 ;  /* 0x000000041b187825 */ /* 0x001fc800078e0216 */
[----:B------:R-:W-:Y:S01]  /*0790*/  IMAD R27, R0, 0x40, R43 ;  /* 0x00000040001b7824 */ /* 0x000fe200078e022b */
[----:B------:R0:W3:Y:S01]  /*07a0*/  @!P0 LDG.E.EL R2, desc[UR6][R24.64] ;  /* 0x0000000618028981 */ /* 0x0000e2000c2e1900 */
[----:B------:R-:W-:Y:S02]  /*07b0*/  IMAD.MOV.U32 R0, RZ, RZ, RZ ;  /* 0x000000ffff007224 */ /* 0x000fe400078e00ff */
[----:B------:R-:W-:Y:S02]  /*07c0*/  IMAD.MOV.U32 R45, RZ, RZ, RZ ;  /* 0x000000ffff2d7224 */ /* 0x000fe400078e00ff */
[----:B0-----:R-:W-:-:S04]  /*07d0*/  IMAD.WIDE R24, R27, 0x4, R22 ;  /* 0x000000041b187825 */ /* 0x001fc800078e0216 */
[----:B------:R-:W-:Y:S01]  /*07e0*/  IMAD.IADD R27, R26, 0x1, R43 ;  /* 0x000000011a1b7824 */ /* 0x000fe200078e022b */
[----:B------:R0:W3:Y:S03]  /*07f0*/  @!P0 LDG.E.EL R0, desc[UR6][R24.64] ;  /* 0x0000000618008981 */ /* 0x0000e6000c2e1900 */
[----:B------:R-:W-:-:S04]  /*0800*/  IMAD.WIDE R26, R27, 0x4, R22 ;  /* 0x000000041b1a7825 */ /* 0x000fc800078e0216 */
[--C-:B------:R-:W-:Y:S01]  /*0810*/  IMAD.IADD R29, R28, 0x1, R43.reuse ;  /* 0x000000011c1d7824 */ /* 0x100fe200078e022b */
[----:B------:R1:W3:Y:S01]  /*0820*/  @!P0 LDG.E.EL R45, desc[UR6][R26.64] ;  /* 0x000000061a2d8981 */ /* 0x0002e2000c2e1900 */
[----:B0-----:R-:W-:Y:S02]  /*0830*/  IMAD.IADD R25, R44, 0x1, R43 ;  /* 0x000000012c197824 */ /* 0x001fe400078e022b */
[----:B------:R-:W-:Y:S02]  /*0840*/  IMAD.MOV.U32 R44, RZ, RZ, RZ ;  /* 0x000000ffff2c7224 */ /* 0x000fe400078e00ff */
[----:B------:R-:W-:Y:S01]  /*0850*/  IMAD.WIDE R24, R25, 0x4, R22 ;  /* 0x0000000419187825 */ /* 0x000fe200078e0216 */
[----:B-1----:R-:W-:-:S03]  /*0860*/  CS2R R26, SRZ ;  /* 0x00000000001a7805 */ /* 0x002fc6000001ff00 */
[----:B------:R-:W-:Y:S01]  /*0870*/  IMAD.WIDE R28, R29, 0x4, R22 ;  /* 0x000000041d1c7825 */ /* 0x000fe200078e0216 */
[----:B------:R0:W3:Y:S04]  /*0880*/  @!P0 LDG.E.EL R44, desc[UR6][R24.64] ;  /* 0x00000006182c8981 */ /* 0x0000e8000c2e1900 */
[----:B------:R1:W3:Y:S01]  /*0890*/  @!P0 LDG.E.EL R26, desc[UR6][R28.64] ;  /* 0x000000061c1a8981 */ /* 0x0002e2000c2e1900 */
[--C-:B------:R-:W-:Y:S02]  /*08a0*/  IMAD.IADD R38, R38, 0x1, R43.reuse ;  /* 0x0000000126267824 */ /* 0x100fe400078e022b */
[----:B0-----:R-:W-:Y:S02]  /*08b0*/  IMAD.IADD R25, R36, 0x1, R43 ;  /* 0x0000000124197824 */ /* 0x001fe400078e022b */
[----:B------:R-:W-:-:S02]  /*08c0*/  IMAD.MOV.U32 R36, RZ, RZ, RZ ;  /* 0x000000ffff247224 */ /* 0x000fc400078e00ff */
[----:B------:R-:W-:-:S04]  /*08d0*/  IMAD.WIDE R24, R25, 0x4, R22 ;  /* 0x0000000419187825 */ /* 0x000fc800078e0216 */
[----:B------:R-:W-:Y:S01]  /*08e0*/  IMAD.IADD R43, R40, 0x1, R43 ;  /* 0x00000001282b7824 */ /* 0x000fe200078e022b */
[----:B------:R-:W3:Y:S01]  /*08f0*/  @!P0 LDG.E.EL R36, desc[UR6][R24.64] ;  /* 0x0000000618248981 */ /* 0x000ee2000c2e1900 */
[----:B-1----:R-:W-:-:S04]  /*0900*/  IMAD.WIDE R28, R38, 0x4, R22 ;  /* 0x00000004261c7825 */ /* 0x002fc800078e0216 */
[----:B------:R-:W-:Y:S01]  /*0910*/  IMAD.MOV.U32 R38, RZ, RZ, RZ ;  /* 0x000000ffff267224 */ /* 0x000fe200078e00ff */
[----:B------:R-:W3:Y:S01]  /*0920*/  @!P0 LDG.E.EL R27, desc[UR6][R28.64] ;  /* 0x000000061c1b8981 */ /* 0x000ee2000c2e1900 */
[----:B------:R-:W-:-:S05]  /*0930*/  IMAD.WIDE R22, R43, 0x4, R22 ;  /* 0x000000042b167825 */ /* 0x000fca00078e0216 */
[----:B------:R-:W3:Y:S01]  /*0940*/  @!P0 LDG.E.EL R38, desc[UR6][R22.64] ;  /* 0x0000000616268981 */ /* 0x000ee2000c2e1900 */
[----:B------:R-:W0:Y:S01]  /*0950*/  S2UR UR5, SR_CgaCtaId ;  /* 0x00000000000579c3 */ /* 0x000e220000008800 */
[----:B--2---:R-:W-:Y:S02]  /*0960*/  FSETP.GT.AND P0, PT, R18, R33, PT ;  /* 0x000000211200720b */ /* 0x004fe40003f04000 */
[----:B-----5:R-:W-:Y:S02]  /*0970*/  FSETP.GT.AND P1, PT, R16, R35, PT ;  /* 0x000000231000720b */ /* 0x020fe40003f24000 */
[----:B------:R-:W-:Y:S02]  /*0980*/  FSETP.NAN.AND P2, PT, R18, R18, PT ;  /* 0x000000121200720b */ /* 0x000fe40003f48000 */
[----:B------:R-:W-:-:S07]  /*0990*/  FSETP.NAN.AND P3, PT, R16, R16, PT ;  /* 0x000000101000720b */ /* 0x000fce0003f68000 */
[----:B------:R-:W-:Y:S02]  /*09a0*/  @!P0 FSEL R18, R18, R33, P2 ;  /* 0x0000002112128208 */ /* 0x000fe40001000000 */
[----:B------:R-:W-:Y:S02]  /*09b0*/  @!P1 FSEL R16, R16, R35, P3 ;  /* 0x0000002310109208 */ /* 0x000fe40001800000 */
[----:B----4-:R-:W-:Y:S02]  /*09c0*/  FSETP.GT.AND P2, PT, R17, R32, PT ;  /* 0x000000201100720b */ /* 0x010fe40003f44000 */
[----:B------:R-:W-:Y:S02]  /*09d0*/  FSETP.GT.AND P3, PT, R14, R37, PT ;  /* 0x000000250e00720b */ /* 0x000fe40003f64000 */
[----:B---3--:R-:W-:Y:S02]  /*09e0*/  FSETP.GEU.AND P4, PT, R18, R11, PT ;  /* 0x0000000b1200720b */ /* 0x008fe40003f8e000 */
[----:B------:R-:W-:-:S02]  /*09f0*/  FSETP.GEU.AND P5, PT, R16, R9, PT ;  /* 0x000000091000720b */ /* 0x000fc40003fae000 */
[----:B------:R-:W-:Y:S02]  /*0a00*/  FSETP.NAN.AND P0, PT, R11, R11, PT ;  /* 0x0000000b0b00720b */ /* 0x000fe40003f08000 */
[----:B------:R-:W-:-:S07]  /*0a10*/  FSETP.NAN.AND P1, PT, R9, R9, PT ;  /* 0x000000090900720b */ /* 0x000fce0003f28000 */
[----:B------:R-:W-:Y:S02]  /*0a20*/  @P4 FSEL R11, R11, R18, P0 ;  /* 0x000000120b0b4208 */ /* 0x000fe40000000000 */
[----:B------:R-:W-:Y:S02]  /*0a30*/  FSETP.GT.AND P0, PT, R15, R34, PT ;  /* 0x000000220f00720b */ /* 0x000fe40003f04000 */
[----:B------:R-:W-:Y:S02]  /*0a40*/  FSETP.NAN.AND P4, PT, R17, R17, PT ;  /* 0x000000111100720b */ /* 0x000fe40003f88000 */
[----:B------:R-:W-:Y:S02]  /*0a50*/  @P5 FSEL R9, R9, R16, P1 ;  /* 0x0000001009095208 */ /* 0x000fe40000800000 */
[----:B------:R-:W-:Y:S02]  /*0a60*/  FSETP.GT.AND P1, PT, R12, R39, PT ;  /* 0x000000270c00720b */ /* 0x000fe40003f24000 */
[----:B------:R-:W-:-:S02]  /*0a70*/  FSETP.NAN.AND P5, PT, R14, R14, PT ;  /* 0x0000000e0e00720b */ /* 0x000fc40003fa8000 */
[----:B------:R-:W-:Y:S02]  /*0a80*/  @!P2 FSEL R17, R17, R32, P4 ;  /* 0x000000201111a208 */ /* 0x000fe40002000000 */
[----:B------:R-:W-:Y:S02]  /*0a90*/  @!P3 FSEL R14, R14, R37, P5 ;  /* 0x000000250e0eb208 */ /* 0x000fe40002800000 */
[----:B------:R-:W-:Y:S02]  /*0aa0*/  FSETP.NAN.AND P4, PT, R15, R15, PT ;  /* 0x0000000f0f00720b */ /* 0x000fe40003f88000 */
[----:B------:R-:W-:Y:S02]  /*0ab0*/  FSETP.NAN.AND P5, PT, R12, R12, PT ;  /* 0x0000000c0c00720b */ /* 0x000fe40003fa8000 */
[----:B------:R-:W-:Y:S02]  /*0ac0*/  FSETP.GEU.AND P2, PT, R17, R8, PT ;  /* 0x000000081100720b */ /* 0x000fe40003f4e000 */
[----:B------:R-:W-:-:S02]  /*0ad0*/  FSETP.GEU.AND P3, PT, R14, R7, PT ;  /* 0x000000070e00720b */ /* 0x000fc40003f6e000 */
[----:B------:R-:W-:Y:S02]  /*0ae0*/  @!P0 FSEL R15, R15, R34, P4 ;  /* 0x000000220f0f8208 */ /* 0x000fe40002000000 */
[----:B------:R-:W-:Y:S02]  /*0af0*/  @!P1 FSEL R12, R12, R39, P5 ;  /* 0x000000270c0c9208 */ /* 0x000fe40002800000 */
[----:B------:R-:W-:Y:S02]  /*0b00*/  FSETP.NAN.AND P0, PT, R8, R8, PT ;  /* 0x000000080800720b */ /* 0x000fe40003f08000 */
[----:B------:R-:W-:-:S03]  /*0b10*/  FSETP.NAN.AND P6, PT, R7, R7, PT ;  /* 0x000000070700720b */ /* 0x000fc60003fc8000 */
[----:B------:R-:W-:Y:S02]  /*0b20*/  @P2 FSEL R8, R8, R17, P0 ;  /* 0x0000001108082208 */ /* 0x000fe40000000000 */
[----:B------:R-:W-:Y:S02]  /*0b30*/  @P3 FSEL R7, R7, R14, P6 ;  /* 0x0000000e07073208 */ /* 0x000fe40003000000 */
[----:B------:R-:W-:Y:S02]  /*0b40*/  FSETP.NAN.AND P2, PT, R13, R13, PT ;  /* 0x0000000d0d00720b */ /* 0x000fe40003f48000 */
[----:B------:R-:W-:Y:S01]  /*0b50*/  FSETP.NAN.AND P3, PT, R10, R10, PT ;  /* 0x0000000a0a00720b */ /* 0x000fe20003f68000 */
[----:B------:R-:W1:Y:S01]  /*0b60*/  S2R R16, SR_TID.X ;  /* 0x0000000000107919 */ /* 0x000e620000002100 */
[----:B------:R-:W-:Y:S02]  /*0b70*/  FSETP.GEU.AND P5, PT, R15, R6, PT ;  /* 0x000000060f00720b */ /* 0x000fe40003fae000 */
[----:B------:R-:W-:-:S02]  /*0b80*/  FSETP.GEU.AND P0, PT, R12, R5, PT ;  /* 0x000000050c00720b */ /* 0x000fc40003f0e000 */
[----:B------:R-:W-:Y:S02]  /*0b90*/  FSETP.NAN.AND P6, PT, R6, R6, PT ;  /* 0x000000060600720b */ /* 0x000fe40003fc8000 */
[----:B------:R-:W-:Y:S02]  /*0ba0*/  FSETP.GT.AND P4, PT, R13, R42, PT ;  /* 0x0000002a0d00720b */ /* 0x000fe40003f84000 */
[----:B------:R-:W-:-:S11]  /*0bb0*/  FSETP.GT.AND P1, PT, R10, R41, PT ;  /* 0x000000290a00720b */ /* 0x000fd60003f24000 */
[----:B------:R-:W-:Y:S02]  /*0bc0*/  @!P4 FSEL R13, R13, R42, P2 ;  /* 0x0000002a0d0dc208 */ /* 0x000fe40001000000 */
[----:B------:R-:W-:Y:S02]  /*0bd0*/  @!P1 FSEL R10, R10, R41, P3 ;  /* 0x000000290a0a9208 */ /* 0x000fe40001800000 */
[----:B------:R-:W-:Y:S02]  /*0be0*/  FSETP.GEU.AND P1, PT, R13, R4, PT ;  /* 0x000000040d00720b */ /* 0x000fe40003f2e000 */
[----:B------:R-:W-:Y:S02]  /*0bf0*/  FSETP.GEU.AND P2, PT, R10, R3, PT ;  /* 0x000000030a00720b */ /* 0x000fe40003f4e000 */
[----:B------:R-:W-:Y:S02]  /*0c00*/  FSETP.NAN.AND P3, PT, R5, R5, PT ;  /* 0x000000050500720b */ /* 0x000fe40003f68000 */
[----:B------:R-:W-:-:S02]  /*0c10*/  @P5 FSEL R6, R6, R15, P6 ;  /* 0x0000000f06065208 */ /* 0x000fc40003000000 */
[----:B------:R-:W-:Y:S02]  /*0c20*/  @P0 FSEL R5, R5, R12, P3 ;  /* 0x0000000c05050208 */ /* 0x000fe40001800000 */
[C---:B------:R-:W-:Y:S02]  /*0c30*/  FSETP.NAN.AND P4, PT, R4.reuse, R4, PT ;  /* 0x000000040400720b */ /* 0x040fe40003f88000 */
[----:B------:R-:W-:Y:S02]  /*0c40*/  FSETP.NAN.AND P5, PT, R3, R3, PT ;  /* 0x000000030300720b */ /* 0x000fe40003fa8000 */
[----:B------:R-:W-:Y:S02]  /*0c50*/  FSETP.GEU.AND P0, PT, R11, R2, PT ;  /* 0x000000020b00720b */ /* 0x000fe40003f0e000 */
[----:B------:R-:W-:Y:S02]  /*0c60*/  FSETP.GEU.AND P3, PT, R9, R0, PT ;  /* 0x000000000900720b */ /* 0x000fe40003f6e000 */
[----:B------:R-:W-:-:S02]  /*0c70*/  @P1 FSEL R4, R4, R13, P4 ;  /* 0x0000000d04041208 */ /* 0x000fc40002000000 */
[----:B------:R-:W-:Y:S02]  /*0c80*/  @P2 FSEL R3, R3, R10, P5 ;  /* 0x0000000a03032208 */ /* 0x000fe40002800000 */
[----:B------:R-:W-:Y:S02]  /*0c90*/  FSETP.GEU.AND P1, PT, R8, R45, PT ;  /* 0x0000002d0800720b */ /* 0x000fe40003f2e000 */
[----:B------:R-:W-:Y:S02]  /*0ca0*/  FSETP.NAN.AND P4, PT, R2, R2, PT ;  /* 0x000000020200720b */ /* 0x000fe40003f88000 */
[----:B------:R-:W-:Y:S02]  /*0cb0*/  FSETP.NAN.AND P5, PT, R0, R0, PT ;  /* 0x000000000000720b */ /* 0x000fe40003fa8000 */
[----:B------:R-:W-:Y:S02]  /*0cc0*/  @P0 SEL R2, R2, R11, P4 ;  /* 0x0000000b02020207 */ /* 0x000fe40002000000 */
[----:B------:R-:W-:-:S02]  /*0cd0*/  @P3 SEL R0, R0, R9, P5 ;  /* 0x0000000900003207 */ /* 0x000fc40002800000 */
[----:B------:R-:W-:Y:S02]  /*0ce0*/  FSETP.GEU.AND P2, PT, R7, R26, PT ;  /* 0x0000001a0700720b */ /* 0x000fe40003f4e000 */
[C---:B------:R-:W-:Y:S02]  /*0cf0*/  FSETP.NAN.AND P4, PT, R45.reuse, R45, PT ;  /* 0x0000002d2d00720b */ /* 0x040fe40003f88000 */
[----:B------:R-:W-:Y:S02]  /*0d00*/  FSETP.GEU.AND P3, PT, R6, R44, PT ;  /* 0x0000002c0600720b */ /* 0x000fe40003f6e000 */
[----:B------:R-:W-:Y:S01]  /*0d10*/  FSETP.NAN.AND P5, PT, R26, R26, PT ;  /* 0x0000001a1a00720b */ /* 0x000fe20003fa8000 */
[----:B-1----:R-:W-:Y:S01]  /*0d20*/  IMAD.SHL.U32 R14, R16, 0x40, RZ ;  /* 0x00000040100e7824 */ /* 0x002fe200078e00ff */
[----:B------:R-:W-:Y:S01]  /*0d30*/  @P1 SEL R45, R45, R8, P4 ;  /* 0x000000082d2d1207 */ /* 0x000fe20002000000 */
[----:B------:R-:W-:Y:S01]  /*0d40*/  UMOV UR4, 0x400 ;  /* 0x0000040000047882 */ /* 0x000fe20000000000 */
[----:B------:R-:W-:-:S02]  /*0d50*/  SHF.R.U32.HI R15, RZ, 0x4, R16 ;  /* 0x00000004ff0f7819 */ /* 0x000fc40000011610 */
[----:B------:R-:W-:Y:S02]  /*0d60*/  FSETP.GEU.AND P0, PT, R5, R36, PT ;  /* 0x000000240500720b */ /* 0x000fe40003f0e000 */
[----:B------:R-:W-:Y:S01]  /*0d70*/  @P2 SEL R26, R26, R7, P5 ;  /* 0x000000071a1a2207 */ /* 0x000fe20002800000 */
[----:B0-----:R-:W-:Y:S01]  /*0d80*/  UPRMT UR4, UR5, 0x654, UR4 ;  /* 0x0000065405047896 */ /* 0x001fe20008000004 */
[----:B------:R-:W-:Y:S02]  /*0d90*/  FSETP.GEU.AND P2, PT, R4, R27, PT ;  /* 0x0000001b0400720b */ /* 0x000fe40003f4e000 */
[----:B------:R-:W-:Y:S02]  /*0da0*/  SGXT.U32 R15, R15, 0x3 ;  /* 0x000000030f0f781a */ /* 0x000fe40000000000 */
[----:B------:R-:W-:Y:S02]  /*0db0*/  FSETP.GEU.AND P1, PT, R3, R38, PT ;  /* 0x000000260300720b */ /* 0x000fe40003f2e000 */
[----:B------:R-:W-:-:S02]  /*0dc0*/  LOP3.LUT R14, R14, 0x3c0, RZ, 0xc0, !PT ;  /* 0x000003c00e0e7812 */ /* 0x000fc400078ec0ff */
[----:B------:R-:W-:Y:S02]  /*0dd0*/  FSETP.NAN.AND P4, PT, R44, R44, PT ;  /* 0x0000002c2c00720b */ /* 0x000fe40003f88000 */
[----:B------:R-:W-:Y:S02]  /*0de0*/  FSETP.NAN.AND P5, PT, R36, R36, PT ;  /* 0x000000242400720b */ /* 0x000fe40003fa8000 */
[C---:B------:R-:W-:Y:S02]  /*0df0*/  LOP3.LUT R10, R14.reuse, R15, RZ, 0xfc, !PT ;  /* 0x0000000f0e0a7212 */ /* 0x040fe400078efcff */
[----:B------:R-:W-:Y:S02]  /*0e00*/  LEA.HI R13, R14, UR4, RZ, 0x1e ;  /* 0x000000040e0d7c11 */ /* 0x000fe4000f8ff0ff */
[----:B------:R-:W-:Y:S02]  /*0e10*/  @P3 SEL R44, R44, R6, P4 ;  /* 0x000000062c2c3207 */ /* 0x000fe40002000000 */
[----:B------:R-:W-:-:S02]  /*0e20*/  @P0 SEL R36, R36, R5, P5 ;  /* 0x0000000524240207 */ /* 0x000fc40002800000 */
[C---:B------:R-:W-:Y:S02]  /*0e30*/  FSETP.NAN.AND P0, PT, R27.reuse, R27, PT ;  /* 0x0000001b1b00720b */ /* 0x040fe40003f08000 */
[----:B------:R-:W-:Y:S01]  /*0e40*/  FSETP.NAN.AND P3, PT, R38, R38, PT ;  /* 0x000000262600720b */ /* 0x000fe20003f68000 */
[----:B------:R-:W-:Y:S01]  /*0e50*/  IMAD R13, R10, 0x4, R13 ;  /* 0x000000040a0d7824 */ /* 0x000fe200078e020d */
[----:B------:R-:W-:Y:S02]  /*0e60*/  @P2 SEL R27, R27, R4, P0 ;  /* 0x000000041b1b2207 */ /* 0x000fe40000000000 */
[----:B------:R-:W-:Y:S02]  /*0e70*/  @P1 SEL R38, R38, R3, P3 ;  /* 0x0000000326261207 */ /* 0x000fe40001800000 */
[----:B------:R0:W-:Y:S04]  /*0e80*/  STS [R13], R2 ;  /* 0x000000020d007388 */ /* 0x0001e80000000800 */
[----:B------:R1:W-:Y:S04]  /*0e90*/  STS [R13+0x20], R0 ;  /* 0x000020000d007388 */ /* 0x0003e80000000800 */
[----:B------:R-:W-:Y:S01]  /*0ea0*/  STS [R13+0x40], R45 ;  /* 0x0000402d0d007388 */ /* 0x000fe20000000800 */
[C---:B------:R-:W-:Y:S01]  /*0eb0*/  IMAD.SHL.U32 R12, R16.reuse, 0x4, RZ ;  /* 0x00000004100c7824 */ /* 0x040fe200078e00ff */
[----:B------:R-:W-:Y:S01]  /*0ec0*/  SHF.R.S32.HI R9, RZ, 0x19, R20 ;  /* 0x00000019ff097819 */ /* 0x000fe20000011414 */
[----:B0-----:R-:W0:Y:S01]  /*0ed0*/  LDC.64 R2, c[0x0][0x218] ;  /* 0x00008600ff027b82 */ /* 0x001e220000000a00 */
[----:B------:R-:W-:Y:S04]  /*0ee0*/  STS [R13+0x60], R26 ;  /* 0x0000601a0d007388 */ /* 0x000fe80000000800 */
[----:B------:R-:W-:Y:S04]  /*0ef0*/  STS [R13+0x80], R44 ;  /* 0x0000802c0d007388 */ /* 0x000fe80000000800 */
[----:B------:R-:W-:Y:S04]  /*0f00*/  STS [R13+0xa0], R36 ;  /* 0x0000a0240d007388 */ /* 0x000fe80000000800 */
[----:B------:R-:W-:Y:S04]  /*0f10*/  STS [R13+0xc0], R27 ;  /* 0x0000c01b0d007388 */ /* 0x000fe80000000800 */
[----:B------:R2:W-:Y:S01]  /*0f20*/  STS [R13+0xe0], R38 ;  /* 0x0000e0260d007388 */ /* 0x0005e20000000800 */
[----:B-1----:R-:W-:-:S02]  /*0f30*/  LOP3.LUT R0, R16, 0x70, RZ, 0xc0, !PT ;  /* 0x0000007010007812 */ /* 0x002fc400078ec0ff */
[----:B------:R-:W-:-:S03]  /*0f40*/  LOP3.LUT R12, R12, 0x1fc, RZ, 0xc0, !PT ;  /* 0x000001fc0c0c7812 */ /* 0x000fc600078ec0ff */
[----:B------:R-:W-:-:S04]  /*0f50*/  VIADD R5, R0, UR4 ;  /* 0x0000000400057c36 */ /* 0x000fc80008000000 */
[----:B------:R-:W-:Y:S01]  /*0f60*/  IMAD R5, R12, 0x4, R5 ;  /* 0x000000040c057824 */ /* 0x000fe200078e0205 */
[----:B------:R-:W-:Y:S01]  /*0f70*/  BAR.SYNC.DEFER_BLOCKING 0x0 ;  /* 0x0000000000007b1d */ /* 0x000fe20000010000 */
[----:B------:R-:W-:Y:S01]  /*0f80*/  IMAD.SHL.U32 R0, R19, 0x4, RZ ;  /* 0x0000000413007824 */ /* 0x000fe200078e00ff */
[----:B------:R-:W-:-:S04]  /*0f90*/  SGXT R9, R9, 0x1 ;  /* 0x000000010909781a */ /* 0x000fc80000000200 */
[----:B------:R-:W-:-:S04]  /*0fa0*/  LOP3.LUT R0, R21, 0x3c, R0, 0xf8, !PT ;  /* 0x0000003c15007812 */ /* 0x000fc800078ef800 */
[----:B------:R-:W-:Y:S01]  /*0fb0*/  LEA.HI R9, R9, R0, RZ, 0x9 ;  /* 0x0000000009097211 */ /* 0x000fe200078f48ff */
[----:B------:R-:W1:Y:S04]  /*0fc0*/  LDS.128 R4, [R5] ;  /* 0x0000000005047984 */ /* 0x000e680000000c00 */
[C---:B------:R-:W-:Y:S01]  /*0fd0*/  IMAD.SHL.U32 R8, R9.reuse, 0x10, RZ ;  /* 0x0000001009087824 */ /* 0x040fe200078e00ff */
[----:B------:R-:W-:Y:S02]  /*0fe0*/  LOP3.LUT R11, R12, 0x200, RZ, 0xfc, !PT ;  /* 0x000002000c0b7812 */ /* 0x000fe400078efcff */
[----:B------:R-:W-:Y:S02]  /*0ff0*/  LOP3.LUT R9, R9, 0xfffffe00, RZ, 0xc0, !PT ;  /* 0xfffffe0009097812 */ /* 0x000fe400078ec0ff */
[----:B------:R-:W-:-:S02]  /*1000*/  LOP3.LUT R10, R8, 0xffffe000, RZ, 0xc0, !PT ;  /* 0xffffe000080a7812 */ /* 0x000fc400078ec0ff */
[----:B------:R-:W-:Y:S02]  /*1010*/  LOP3.LUT R8, R30, R31, RZ, 0xfc, !PT ;  /* 0x0000001f1e087212 */ /* 0x000fe400078efcff */
[----:B------:R-:W-:Y:S02]  /*1020*/  LOP3.LUT R30, R30, 0x8, R31, 0xfe, !PT ;  /* 0x000000081e1e7812 */ /* 0x000fe400078efe1f */
[----:B--2---:R-:W-:Y:S02]  /*1030*/  SHF.R.U32.HI R13, RZ, 0x2, R11 ;  /* 0x00000002ff0d7819 */ /* 0x004fe4000001160b */
[----:B------:R-:W-:Y:S02]  /*1040*/  IADD3 R11, R10, R0, -R9 ;  /* 0x000000000a0b7210 */ /* 0x000fe40007ffe809 */
[----:B------:R-:W-:Y:S02]  /*1050*/  ISETP.GE.AND P1, PT, R8, 0x10, PT ;  /* 0x000000100800780c */ /* 0x000fe40003f26270 */
[----:B------:R-:W-:Y:S01]  /*1060*/  ISETP.GE.AND P0, PT, R30, 0x10, PT ;  /* 0x000000101e00780c */ /* 0x000fe20003f06270 */
[----:B------:R-:W-:Y:S01]  /*1070*/  IMAD R9, R8, 0x200, R11 ;  /* 0x0000020008097824 */ /* 0x000fe200078e020b */
[----:B------:R-:W-:-:S03]  /*1080*/  LOP3.LUT R13, R13, 0xf0, RZ, 0xc0, !PT ;  /* 0x000000f00d0d7812 */ /* 0x000fc600078ec0ff */
[----:B0-----:R-:W-:-:S04]  /*1090*/  IMAD.WIDE R8, R9, 0x4, R2 ;  /* 0x0000000409087825 */ /* 0x001fc800078e0202 */
[----:B------:R-:W-:-:S04]  /*10a0*/  VIADD R13, R13, UR4 ;  /* 0x000000040d0d7c36 */ /* 0x000fc80008000000 */
[----:B------:R-:W-:Y:S01]  /*10b0*/  IMAD R13, R12, 0x4, R13 ;  /* 0x000000040c0d7824 */ /* 0x000fe200078e020d */
[----:B-1----:R0:W-:Y:S02]  /*10c0*/  @!P1 STG.E.128 desc[UR6][R8.64], R4 ;  /* 0x0000000408009986 */ /* 0x0021e4000c101d06 */
[----:B0-----:R-:W-:Y:S05]  /*10d0*/  @P0 EXIT ;  /* 0x000000000000094d */ /* 0x001fea0003800000 */
[----:B------:R-:W0:Y:S01]  /*10e0*/  LDS.128 R12, [R13+0x800] ;  /* 0x000800000d0c7984 */ /* 0x000e220000000c00 */
[----:B------:R-:W-:-:S04]  /*10f0*/  IMAD R11, R30, 0x200, R11 ;  /* 0x000002001e0b7824 */ /* 0x000fc800078e020b */
[----:B------:R-:W-:-:S05]  /*1100*/  IMAD.WIDE R2, R11, 0x4, R2 ;  /* 0x000000040b027825 */ /* 0x000fca00078e0202 */
[----:B0-----:R-:W-:Y:S01]  /*1110*/  STG.E.128 desc[UR6][R2.64], R12 ;  /* 0x0000000c02007986 */ /* 0x001fe2000c101d06 */
[----:B------:R-:W-:Y:S05]  /*1120*/  EXIT ;  /* 0x000000000000794d */ /* 0x000fea0003800000 */
.L_x_0:
[----:B------:R-:W-:-:S00]  /*1130*/  BRA `(.L_x_0) ;  /* 0xfffffffc00fc7947 */ /* 0x000fc0000383ffff */
[----:B------:R-:W-:-:S00]  /*1140*/  NOP ;  /* 0x0000000000007918 */ /* 0x000fc00000000000 */
        /* <DEDUP_REMOVED lines=11> */
.L_x_1:


//--------------------- .nv.shared.triton_poi_fused_max_pool2d_with_indices_20 --------------------------
	.section	.nv.shared.triton_poi_fused_max_pool2d_with_indices_20,"aw",@nobits
	.sectionflags	@""
	.align	16
	.zero		1024


//--------------------- .nv.constant0.triton_poi_fused_max_pool2d_with_indices_20 --------------------------
	.section	.nv.constant0.triton_poi_fused_max_pool2d_with_indices_20,"a",@progbits
	.sectionflags	@""
	.align	4
.nv.constant0.triton_poi_fused_max_pool2d_with_indices_20:
	.zero		552
